	.headerflags	@"EF_CUDA_TEXMODE_UNIFIED EF_CUDA_64BIT_ADDRESS EF_CUDA_ACCELERATORS EF_CUDA_SM90 EF_CUDA_VIRTUAL_SM(EF_CUDA_SM90)"
	.elftype	@"ET_EXEC"


//--------------------- .nv.info                  --------------------------
	.section	.nv.info,"",@"SHT_CUDA_INFO"
	.align	4


	//----- nvinfo : EIATTR_REGCOUNT
	.align		4
        /*0000*/ 	.byte	0x04, 0x2f
        /*0002*/ 	.short	(.L_3 - .L_2)
	.align		4
.L_2:
        /*0004*/ 	.word	index@(triton_poi_fused__native_batch_norm_legit_no_training_17)
        /*0008*/ 	.word	0x00000010


	//----- nvinfo : EIATTR_MIN_STACK_SIZE
	.align		4
.L_3:
        /*000c*/ 	.byte	0x04, 0x12
        /*000e*/ 	.short	(.L_5 - .L_4)
	.align		4
.L_4:
        /*0010*/ 	.word	index@(triton_poi_fused__native_batch_norm_legit_no_training_17)
        /*0014*/ 	.word	0x00000000


	//----- nvinfo : EIATTR_FRAME_SIZE
	.align		4
.L_5:
        /*0018*/ 	.byte	0x04, 0x11
        /*001a*/ 	.short	(.L_7 - .L_6)
	.align		4
.L_6:
        /*001c*/ 	.word	index@(triton_poi_fused__native_batch_norm_legit_no_training_17)
        /*0020*/ 	.word	0x00000000


	//----- nvinfo : EIATTR_MIN_STACK_SIZE
	.align		4
.L_7:
        /*0024*/ 	.byte	0x04, 0x12
        /*0026*/ 	.short	(.L_9 - .L_8)
	.align		4
.L_8:
        /*0028*/ 	.word	index@(triton_poi_fused__native_batch_norm_legit_no_training_17)
        /*002c*/ 	.word	0x00000000
.L_9:


//--------------------- .nv.info.triton_poi_fused__native_batch_norm_legit_no_training_17 --------------------------
	.section	.nv.info.triton_poi_fused__native_batch_norm_legit_no_training_17,"",@"SHT_CUDA_INFO"
	.sectionflags	@""
	.align	4


	//----- nvinfo : EIATTR_CUDA_API_VERSION
	.align		4
        /*0000*/ 	.byte	0x04, 0x37
        /*0002*/ 	.short	(.L_11 - .L_10)
.L_10:
        /*0004*/ 	.word	0x0000007c


	//----- nvinfo : EIATTR_KPARAM_INFO
	.align		4
.L_11:
        /*0008*/ 	.byte	0x04, 0x17
        /*000a*/ 	.short	(.L_13 - .L_12)
.L_12:
        /*000c*/ 	.word	0x00000000
        /*0010*/ 	.short	0x0006
        /*0012*/ 	.short	0x0030
        /*0014*/ 	.byte	0x00, 0xf0, 0x11, 0x00


	//----- nvinfo : EIATTR_KPARAM_INFO
	.align		4
.L_13:
        /*0018*/ 	.byte	0x04, 0x17
        /*001a*/ 	.short	(.L_15 - .L_14)
.L_14:
        /*001c*/ 	.word	0x00000000
        /*0020*/ 	.short	0x0005
        /*0022*/ 	.short	0x0028
        /*0024*/ 	.byte	0x00, 0xf4, 0x21, 0x00


	//----- nvinfo : EIATTR_KPARAM_INFO
	.align		4
.L_15:
        /*0028*/ 	.byte	0x04, 0x17
        /*002a*/ 	.short	(.L_17 - .L_16)
.L_16:
        /*002c*/ 	.word	0x00000000
        /*0030*/ 	.short	0x0004
        /*0032*/ 	.short	0x0020
        /*0034*/ 	.byte	0x00, 0xf4, 0x21, 0x00


	//----- nvinfo : EIATTR_KPARAM_INFO
	.align		4
.L_17:
        /*0038*/ 	.byte	0x04, 0x17
        /*003a*/ 	.short	(.L_19 - .L_18)
.L_18:
        /*003c*/ 	.word	0x00000000
        /*0040*/ 	.short	0x0003
        /*0042*/ 	.short	0x0018
        /*0044*/ 	.byte	0x00, 0xf4, 0x21, 0x00


	//----- nvinfo : EIATTR_KPARAM_INFO
	.align		4
.L_19:
        /*0048*/ 	.byte	0x04, 0x17
        /*004a*/ 	.short	(.L_21 - .L_20)
.L_20:
        /*004c*/ 	.word	0x00000000
        /*0050*/ 	.short	0x0002
        /*0052*/ 	.short	0x0010
        /*0054*/ 	.byte	0x00, 0xf4, 0x21, 0x00


	//----- nvinfo : EIATTR_KPARAM_INFO
	.align		4
.L_21:
        /*0058*/ 	.byte	0x04, 0x17
        /*005a*/ 	.short	(.L_23 - .L_22)
.L_22:
        /*005c*/ 	.word	0x00000000
        /*0060*/ 	.short	0x0001
        /*0062*/ 	.short	0x0008
        /*0064*/ 	.byte	0x00, 0xf4, 0x21, 0x00


	//----- nvinfo : EIATTR_KPARAM_INFO
	.align		4
.L_23:
        /*0068*/ 	.byte	0x04, 0x17
        /*006a*/ 	.short	(.L_25 - .L_24)
.L_24:
        /*006c*/ 	.word	0x00000000
        /*0070*/ 	.short	0x0000
        /*0072*/ 	.short	0x0000
        /*0074*/ 	.byte	0x00, 0xf4, 0x21, 0x00


	//----- nvinfo : EIATTR_SPARSE_MMA_MASK
	.align		4
.L_25:
        /*0078*/ 	.byte	0x03, 0x50
        /*007a*/ 	.short	0x0000


	//----- nvinfo : EIATTR_MAXREG_COUNT
	.align		4
        /*007c*/ 	.byte	0x03, 0x1b
        /*007e*/ 	.short	0x00ff


	//----- nvinfo : EIATTR_EXIT_INSTR_OFFSETS
	.align		4
        /*0080*/ 	.byte	0x04, 0x1c
        /*0082*/ 	.short	(.L_27 - .L_26)


	//   ....[0]....
.L_26:
        /*0084*/ 	.word	0x000002e0


	//----- nvinfo : EIATTR_REQNTID
	.align		4
.L_27:
        /*0088*/ 	.byte	0x04, 0x10
        /*008a*/ 	.short	(.L_29 - .L_28)
.L_28:
        /*008c*/ 	.word	0x00000080
        /*0090*/ 	.word	0x00000001
        /*0094*/ 	.word	0x00000001


	//----- nvinfo : EIATTR_CBANK_PARAM_SIZE
	.align		4
.L_29:
        /*0098*/ 	.byte	0x03, 0x19
        /*009a*/ 	.short	0x0034


	//----- nvinfo : EIATTR_PARAM_CBANK
	.align		4
        /*009c*/ 	.byte	0x04, 0x0a
        /*009e*/ 	.short	(.L_31 - .L_30)
	.align		4
.L_30:
        /*00a0*/ 	.word	index@(.nv.constant0.triton_poi_fused__native_batch_norm_legit_no_training_17)
        /*00a4*/ 	.short	0x0210
        /*00a6*/ 	.short	0x0034


	//----- nvinfo : EIATTR_SW_WAR
	.align		4
.L_31:
        /*00a8*/ 	.byte	0x04, 0x36
        /*00aa*/ 	.short	(.L_33 - .L_32)
.L_32:
        /*00ac*/ 	.word	0x00000008
.L_33:


//--------------------- .nv.callgraph             --------------------------
	.section	.nv.callgraph,"",@"SHT_CUDA_CALLGRAPH"
	.align	4
	.sectionentsize	8
	.align		4
        /*0000*/ 	.word	0x00000000
	.align		4
        /*0004*/ 	.word	0xffffffff
	.align		4
        /*0008*/ 	.word	0x00000000
	.align		4
        /*000c*/ 	.word	0xfffffffe
	.align		4
        /*0010*/ 	.word	0x00000000
	.align		4
        /*0014*/ 	.word	0xfffffffd
	.align		4
        /*0018*/ 	.word	0x00000000
	.align		4
        /*001c*/ 	.word	0xfffffffc


//--------------------- .nv.constant4             --------------------------
	.section	.nv.constant4,"a",@progbits
	.align	8
	.align		8
.nv.constant4:
        /*0000*/ 	.dword	_$_str
	.align		8
        /*0008*/ 	.dword	_$_str_$_2


//--------------------- .text.triton_poi_fused__native_batch_norm_legit_no_training_17 --------------------------
	.section	.text.triton_poi_fused__native_batch_norm_legit_no_training_17,"ax",@progbits
	.align	128
        .global         triton_poi_fused__native_batch_norm_legit_no_training_17
        .type           triton_poi_fused__native_batch_norm_legit_no_training_17,@function
        .size           triton_poi_fused__native_batch_norm_legit_no_training_17,(.L_x_1 - triton_poi_fused__native_batch_norm_legit_no_training_17)
        .other          triton_poi_fused__native_batch_norm_legit_no_training_17,@"STO_CUDA_ENTRY STV_DEFAULT"
triton_poi_fused__native_batch_norm_legit_no_training_17:
.text.triton_poi_fused__native_batch_norm_legit_no_training_17:
[----:B------:R-:W-:Y:S01]  /*0000*/  LDC R1, c[0x0][0x28] ;  /* 0x00000a00ff017b82 */ /* 0x000fe20000000800 */
[----:B------:R-:W1:Y:S07]  /*0010*/  S2R R0, SR_TID.X ;  /* 0x0000000000007919 */ /* 0x000e6e0000002100 */
[----:B------:R-:W2:Y:S01]  /*0020*/  LDC.64 R6, c[0x0][0x220] ;  /* 0x00008800ff067b82 */ /* 0x000ea20000000a00 */
[----:B------:R-:W-:Y:S01]  /*0030*/  ULDC.64 UR4, c[0x0][0x208] ;  /* 0x0000820000047ab9 */ /* 0x000fe20000000a00 */
[----:B------:R-:W3:Y:S06]  /*0040*/  S2R R3, SR_CTAID.X ;  /* 0x0000000000037919 */ /* 0x000eec0000002500 */
[----:B------:R-:W4:Y:S08]  /*0050*/  LDC.64 R4, c[0x0][0x218] ;  /* 0x00008600ff047b82 */ /* 0x000f300000000a00 */
[----:B------:R-:W5:Y:S08]  /*0060*/  LDC.64 R8, c[0x0][0x228] ;  /* 0x00008a00ff087b82 */ /* 0x000f700000000a00 */
[----:B------:R-:W4:Y:S01]  /*0070*/  LDC.64 R10, c[0x0][0x230] ;  /* 0x00008c00ff0a7b82 */ /* 0x000f220000000a00 */
[----:B-1----:R-:W-:-:S02]  /*0080*/  LOP3.LUT R0, R0, 0x7f, RZ, 0xc0, !PT ;  /* 0x0000007f00007812 */ /* 0x002fc400078ec0ff */
[----:B---3--:R-:W-:Y:S02]  /*0090*/  SHF.R.S32.HI R2, RZ, 0x18, R3 ;  /* 0x00000018ff027819 */ /* 0x008fe40000011403 */
[----:B------:R-:W-:Y:S02]  /*00a0*/  LEA R0, R3, R0, 0x7 ;  /* 0x0000000003007211 */ /* 0x000fe400078e38ff */
[----:B------:R-:W-:-:S04]  /*00b0*/  SGXT R3, R2, 0x1 ;  /* 0x000000010203781a */ /* 0x000fc80000000200 */
[----:B------:R-:W-:-:S04]  /*00c0*/  LEA.HI R3, R3, R0, RZ, 0x2 ;  /* 0x0000000003037211 */ /* 0x000fc800078f10ff */
[--C-:B------:R-:W-:Y:S02]  /*00d0*/  SHF.R.S32.HI R2, RZ, 0x2, R3.reuse ;  /* 0x00000002ff027819 */ /* 0x100fe40000011403 */
[----:B------:R-:W-:-:S04]  /*00e0*/  SHF.R.S32.HI R3, RZ, 0x1f, R3 ;  /* 0x0000001fff037819 */ /* 0x000fc80000011403 */
[----:B------:R-:W-:-:S04]  /*00f0*/  LEA.HI R3, R3, R2, RZ, 0xa ;  /* 0x0000000203037211 */ /* 0x000fc800078f50ff */
[----:B------:R-:W-:-:S04]  /*0100*/  LOP3.LUT R3, R3, 0xfffffc00, RZ, 0xc0, !PT ;  /* 0xfffffc0003037812 */ /* 0x000fc800078ec0ff */
[----:B------:R-:W-:Y:S02]  /*0110*/  IADD3 R13, R2, -R3, RZ ;  /* 0x80000003020d7210 */ /* 0x000fe40007ffe0ff */
[----:B------:R-:W1:Y:S03]  /*0120*/  LDC.64 R2, c[0x0][0x210] ;  /* 0x00008400ff027b82 */ /* 0x000e660000000a00 */
[----:B--2---:R-:W-:-:S06]  /*0130*/  IMAD.WIDE R6, R13, 0x4, R6 ;  /* 0x000000040d067825 */ /* 0x004fcc00078e0206 */
[----:B------:R-:W2:Y:S01]  /*0140*/  LDG.E.EL R6, desc[UR4][R6.64] ;  /* 0x0000000406067981 */ /* 0x000ea2000c2e1900 */
[----:B----4-:R-:W-:-:S04]  /*0150*/  IMAD.WIDE R4, R13, 0x4, R4 ;  /* 0x000000040d047825 */ /* 0x010fc800078e0204 */
[C---:B-----5:R-:W-:Y:S02]  /*0160*/  IMAD.WIDE R8, R13.reuse, 0x4, R8 ;  /* 0x000000040d087825 */ /* 0x060fe400078e0208 */
[----:B------:R3:W4:Y:S02]  /*0170*/  LDG.E.EL R5, desc[UR4][R4.64] ;  /* 0x0000000404057981 */ /* 0x000724000c2e1900 */
[----:B0-----:R-:W-:Y:S02]  /*0180*/  IMAD.WIDE R10, R13, 0x4, R10 ;  /* 0x000000040d0a7825 */ /* 0x001fe400078e020a */
[----:B------:R-:W5:Y:S02]  /*0190*/  LDG.E.EL R8, desc[UR4][R8.64] ;  /* 0x0000000408087981 */ /* 0x000f64000c2e1900 */
[C---:B-1----:R-:W-:Y:S02]  /*01a0*/  IMAD.WIDE R2, R0.reuse, 0x4, R2 ;  /* 0x0000000400027825 */ /* 0x042fe400078e0202 */
[----:B------:R-:W5:Y:S04]  /*01b0*/  LDG.E.EL R11, desc[UR4][R10.64] ;  /* 0x000000040a0b7981 */ /* 0x000f68000c2e1900 */
[----:B------:R0:W4:Y:S01]  /*01c0*/  LDG.E R12, desc[UR4][R2.64] ;  /* 0x00000004020c7981 */ /* 0x000122000c1e1900 */
[----:B---3--:R-:W-:Y:S01]  /*01d0*/  HFMA2.MMA R4, -RZ, RZ, 1.625, 0 ;  /* 0x3e800000ff047435 */ /* 0x008fe200000001ff */
[----:B0-----:R-:W0:Y:S02]  /*01e0*/  LDC.64 R2, c[0x0][0x238] ;  /* 0x00008e00ff027b82 */ /* 0x001e240000000a00 */
[----:B0-----:R-:W-:-:S04]  /*01f0*/  IMAD.WIDE R2, R0, 0x4, R2 ;  /* 0x0000000400027825 */ /* 0x001fc800078e0202 */
[----:B--2---:R-:W-:-:S04]  /*0200*/  FADD R6, R6, 9.9999997473787516356e-06 ;  /* 0x3727c5ac06067421 */ /* 0x004fc80000000000 */
[----:B------:R-:W0:Y:S02]  /*0210*/  MUFU.SQRT R7, R6 ;  /* 0x0000000600077308 */ /* 0x000e240000002000 */
[C---:B0-----:R-:W-:Y:S02]  /*0220*/  FSETP.GT.AND P0, PT, R7.reuse, 8.50705917302346158658e+37, PT ;  /* 0x7e8000000700780b */ /* 0x041fe40003f04000 */
[----:B------:R-:W-:-:S11]  /*0230*/  FSETP.GEU.AND P1, PT, R7, 1.175494350822287508e-38, PT ;  /* 0x008000000700780b */ /* 0x000fd60003f2e000 */
[----:B------:R-:W-:-:S04]  /*0240*/  @P0 FMUL R7, R7, 0.25 ;  /* 0x3e80000007070820 */ /* 0x000fc80000400000 */
[----:B------:R-:W-:-:S06]  /*0250*/  @!P1 FMUL R7, R7, 16777216 ;  /* 0x4b80000007079820 */ /* 0x000fcc0000400000 */
[----:B------:R-:W0:Y:S01]  /*0260*/  MUFU.RCP R7, R7 ;  /* 0x0000000700077308 */ /* 0x000e220000001000 */
[----:B------:R-:W-:Y:S01]  /*0270*/  FSEL R4, R4, 1, P0 ;  /* 0x3f80000004047808 */ /* 0x000fe20000000000 */
[----:B----4-:R-:W-:-:S04]  /*0280*/  FADD R5, R12, -R5 ;  /* 0x800000050c057221 */ /* 0x010fc80000000000 */
[----:B------:R-:W-:-:S04]  /*0290*/  @!P1 FMUL R4, R4, 16777216 ;  /* 0x4b80000004049820 */ /* 0x000fc80000400000 */
[----:B0-----:R-:W-:-:S04]  /*02a0*/  FMUL R4, R7, R4 ;  /* 0x0000000407047220 */ /* 0x001fc80000400000 */
[----:B------:R-:W-:-:S04]  /*02b0*/  FMUL R4, R5, R4 ;  /* 0x0000000405047220 */ /* 0x000fc80000400000 */
[----:B-----5:R-:W-:-:S05]  /*02c0*/  FFMA R11, R8, R4, R11 ;  /* 0x00000004080b7223 */ /* 0x020fca000000000b */
[----:B------:R-:W-:Y:S01]  /*02d0*/  STG.E desc[UR4][R2.64], R11 ;  /* 0x0000000b02007986 */ /* 0x000fe2000c101904 */
[----:B------:R-:W-:Y:S05]  /*02e0*/  EXIT ;  /* 0x000000000000794d */ /* 0x000fea0003800000 */
.L_x_0:
[----:B------:R-:W-:-:S00]  /*02f0*/  BRA `(.L_x_0) ;  /* 0xfffffffc00fc7947 */ /* 0x000fc0000383ffff */
[----:B------:R-:W-:-:S00]  /*0300*/  NOP ;  /* 0x0000000000007918 */ /* 0x000fc00000000000 */
[----:B------:R-:W-:-:S00]  /*0310*/  NOP ;  /* 0x0000000000007918 */ /* 0x000fc00000000000 */
[----:B------:R-:W-:-:S00]  /*0320*/  NOP ;  /* 0x0000000000007918 */ /* 0x000fc00000000000 */
[----:B------:R-:W-:-:S00]  /*0330*/  NOP ;  /* 0x0000000000007918 */ /* 0x000fc00000000000 */
[----:B------:R-:W-:-:S00]  /*0340*/  NOP ;  /* 0x0000000000007918 */ /* 0x000fc00000000000 */
[----:B------:R-:W-:-:S00]  /*0350*/  NOP ;  /* 0x0000000000007918 */ /* 0x000fc00000000000 */
[----:B------:R-:W-:-:S00]  /*0360*/  NOP ;  /* 0x0000000000007918 */ /* 0x000fc00000000000 */
[----:B------:R-:W-:-:S00]  /*0370*/  NOP ;  /* 0x0000000000007918 */ /* 0x000fc00000000000 */
.L_x_1:


//--------------------- .nv.global.init           --------------------------
	.section	.nv.global.init,"aw",@progbits
.nv.global.init:
	.type		_$_str,@object
	.size		_$_str,(_$_str_$_2 - _$_str)
_$_str:
        /*0000*/ 	.byte	0x5f, 0x5f, 0x43, 0x55, 0x44, 0x41, 0x5f, 0x46, 0x54, 0x5a, 0x00
	.type		_$_str_$_2,@object
	.size		_$_str_$_2,(.L_1 - _$_str_$_2)
_$_str_$_2:
        /*000b*/ 	.byte	0x5f, 0x5f, 0x43, 0x55, 0x44, 0x41, 0x5f, 0x50, 0x52, 0x45, 0x43, 0x5f, 0x53, 0x51, 0x52, 0x54
        /*001b*/ 	.byte	0x00
.L_1:


//--------------------- .nv.constant0.triton_poi_fused__native_batch_norm_legit_no_training_17 --------------------------
	.section	.nv.constant0.triton_poi_fused__native_batch_norm_legit_no_training_17,"a",@progbits
	.sectionflags	@""
	.align	4
.nv.constant0.triton_poi_fused__native_batch_norm_legit_no_training_17:
	.zero		580
